//
// Generated by NVIDIA NVVM Compiler
//
// Compiler Build ID: CL-36424714
// Cuda compilation tools, release 13.0, V13.0.88
// Based on NVVM 20.0.0
//

.version 9.0
.target sm_100
.address_size 64

	// .globl	_Z12mandelKernelffPiiiffim

.visible .entry _Z12mandelKernelffPiiiffim(
	.param .f32 _Z12mandelKernelffPiiiffim_param_0,
	.param .f32 _Z12mandelKernelffPiiiffim_param_1,
	.param .u64 .ptr .align 1 _Z12mandelKernelffPiiiffim_param_2,
	.param .u32 _Z12mandelKernelffPiiiffim_param_3,
	.param .u32 _Z12mandelKernelffPiiiffim_param_4,
	.param .f32 _Z12mandelKernelffPiiiffim_param_5,
	.param .f32 _Z12mandelKernelffPiiiffim_param_6,
	.param .u32 _Z12mandelKernelffPiiiffim_param_7,
	.param .u64 _Z12mandelKernelffPiiiffim_param_8
)
{
	.reg .pred 	%p<4>;
	.reg .b32 	%r<17>;
	.reg .b32 	%f<20>;
	.reg .b64 	%rd<9>;

	ld.param.f32 	%f9, [_Z12mandelKernelffPiiiffim_param_0];
	ld.param.f32 	%f10, [_Z12mandelKernelffPiiiffim_param_1];
	ld.param.u64 	%rd1, [_Z12mandelKernelffPiiiffim_param_2];
	ld.param.f32 	%f11, [_Z12mandelKernelffPiiiffim_param_5];
	ld.param.f32 	%f12, [_Z12mandelKernelffPiiiffim_param_6];
	ld.param.u32 	%r6, [_Z12mandelKernelffPiiiffim_param_7];
	ld.param.u64 	%rd2, [_Z12mandelKernelffPiiiffim_param_8];
	mov.u32 	%r8, %ctaid.x;
	mov.u32 	%r9, %ntid.x;
	mov.u32 	%r10, %tid.x;
	mad.lo.s32 	%r1, %r8, %r9, %r10;
	mov.u32 	%r11, %ctaid.y;
	mov.u32 	%r12, %ntid.y;
	mov.u32 	%r13, %tid.y;
	mad.lo.s32 	%r2, %r11, %r12, %r13;
	cvt.rn.f32.s32 	%f13, %r1;
	fma.rn.f32 	%f1, %f11, %f13, %f9;
	cvt.rn.f32.u32 	%f14, %r2;
	fma.rn.f32 	%f2, %f12, %f14, %f10;
	setp.lt.s32 	%p1, %r6, 1;
	mov.b32 	%r16, 0;
	@%p1 bra 	$L__BB0_4;
	mov.b32 	%r15, 0;
	mov.f32 	%f18, %f2;
	mov.f32 	%f19, %f1;
$L__BB0_2:
	mul.f32 	%f5, %f19, %f19;
	mul.f32 	%f6, %f18, %f18;
	add.f32 	%f15, %f5, %f6;
	setp.gt.f32 	%p2, %f15, 0f40800000;
	mov.u32 	%r16, %r15;
	@%p2 bra 	$L__BB0_4;
	sub.f32 	%f16, %f5, %f6;
	add.f32 	%f17, %f19, %f19;
	add.f32 	%f19, %f1, %f16;
	fma.rn.f32 	%f18, %f17, %f18, %f2;
	add.s32 	%r15, %r15, 1;
	setp.ne.s32 	%p3, %r15, %r6;
	mov.u32 	%r16, %r6;
	@%p3 bra 	$L__BB0_2;
$L__BB0_4:
	cvta.to.global.u64 	%rd3, %rd1;
	cvt.u64.u32 	%rd4, %r2;
	cvt.s64.s32 	%rd5, %r1;
	mad.lo.s64 	%rd6, %rd2, %rd4, %rd5;
	shl.b64 	%rd7, %rd6, 2;
	add.s64 	%rd8, %rd3, %rd7;
	st.global.u32 	[%rd8], %r16;
	ret;

}


// ===== COMPILED SASS (sm_100) =====

	.target	sm_100

	.elftype	@"ET_EXEC"


//--------------------- .note.nv.tkinfo           --------------------------
	.section	.note.nv.tkinfo,"",@"SHT_NOTE"
	.sectionflags	@"SHF_NOTE_NV_TKINFO"
	.tkinfo
        /*0018*/ 	.word	0x00000002
        /*0030*/ 	.string	""
        /*0030*/ 	.string	"ptxas"
        /*0030*/ 	.string	"Cuda compilation tools, release 13.0, V13.0.88"
        /*0030*/ 	.string	"Build cuda_13.0.r13.0/compiler.36424714_0"
        /*0030*/ 	.string	"-arch sm_100 -m 64 "



//--------------------- .note.nv.cuinfo           --------------------------
	.section	.note.nv.cuinfo,"",@"SHT_NOTE"
	.sectionflags	@"SHF_NOTE_NV_CUINFO"
        /*0018*/ 	.short	0x0002
        /*001a*/ 	.short	0x0064
        /*001c*/ 	.short	0x0082
	.zero		2


//--------------------- .nv.info                  --------------------------
	.section	.nv.info,"",@"SHT_CUDA_INFO"
	.align	4


	//----- nvinfo : EIATTR_REGCOUNT
	.align		4
        /*0000*/ 	.byte	0x04, 0x2f
        /*0002*/ 	.short	(.L_1 - .L_0)
	.align		4
.L_0:
        /*0004*/ 	.word	index@(_Z12mandelKernelffPiiiffim)
        /*0008*/ 	.word	0x00000012


	//----- nvinfo : EIATTR_FRAME_SIZE
	.align		4
.L_1:
        /*000c*/ 	.byte	0x04, 0x11
        /*000e*/ 	.short	(.L_3 - .L_2)
	.align		4
.L_2:
        /*0010*/ 	.word	index@(_Z12mandelKernelffPiiiffim)
        /*0014*/ 	.word	0x00000000


	//----- nvinfo : EIATTR_MIN_STACK_SIZE
	.align		4
.L_3:
        /*0018*/ 	.byte	0x04, 0x12
        /*001a*/ 	.short	(.L_5 - .L_4)
	.align		4
.L_4:
        /*001c*/ 	.word	index@(_Z12mandelKernelffPiiiffim)
        /*0020*/ 	.word	0x00000000
.L_5:


//--------------------- .nv.compat                --------------------------
	.section	.nv.compat,"",@"SHT_CUDA_COMPAT_INFO"
	.align	4
        /*0000*/ 	.byte	0x02, 0x09, 0x00, 0x00, 0x02, 0x02, 0x01, 0x00, 0x02, 0x05, 0x05, 0x00, 0x03, 0x07, 0x01, 0x01
        /*0010*/ 	.byte	0x02, 0x03, 0x00, 0x00, 0x02, 0x06, 0x01, 0x00, 0x04, 0x0b, 0x08, 0x00, 0x01, 0x00, 0x00, 0x00
        /*0020*/ 	.byte	0x00, 0x00, 0x00, 0x00


//--------------------- .nv.info._Z12mandelKernelffPiiiffim --------------------------
	.section	.nv.info._Z12mandelKernelffPiiiffim,"",@"SHT_CUDA_INFO"
	.sectionflags	@""
	.align	4


	//----- nvinfo : EIATTR_CUDA_API_VERSION
	.align		4
        /*0000*/ 	.byte	0x04, 0x37
        /*0002*/ 	.short	(.L_7 - .L_6)
.L_6:
        /*0004*/ 	.word	0x00000082


	//----- nvinfo : EIATTR_KPARAM_INFO
	.align		4
.L_7:
        /*0008*/ 	.byte	0x04, 0x17
        /*000a*/ 	.short	(.L_9 - .L_8)
.L_8:
        /*000c*/ 	.word	0x00000000
        /*0010*/ 	.short	0x0008
        /*0012*/ 	.short	0x0028
        /*0014*/ 	.byte	0x00, 0xf0, 0x21, 0x00


	//----- nvinfo : EIATTR_KPARAM_INFO
	.align		4
.L_9:
        /*0018*/ 	.byte	0x04, 0x17
        /*001a*/ 	.short	(.L_11 - .L_10)
.L_10:
        /*001c*/ 	.word	0x00000000
        /*0020*/ 	.short	0x0007
        /*0022*/ 	.short	0x0020
        /*0024*/ 	.byte	0x00, 0xf0, 0x11, 0x00


	//----- nvinfo : EIATTR_KPARAM_INFO
	.align		4
.L_11:
        /*0028*/ 	.byte	0x04, 0x17
        /*002a*/ 	.short	(.L_13 - .L_12)
.L_12:
        /*002c*/ 	.word	0x00000000
        /*0030*/ 	.short	0x0006
        /*0032*/ 	.short	0x001c
        /*0034*/ 	.byte	0x00, 0xf0, 0x11, 0x00


	//----- nvinfo : EIATTR_KPARAM_INFO
	.align		4
.L_13:
        /*0038*/ 	.byte	0x04, 0x17
        /*003a*/ 	.short	(.L_15 - .L_14)
.L_14:
        /*003c*/ 	.word	0x00000000
        /*0040*/ 	.short	0x0005
        /*0042*/ 	.short	0x0018
        /*0044*/ 	.byte	0x00, 0xf0, 0x11, 0x00


	//----- nvinfo : EIATTR_KPARAM_INFO
	.align		4
.L_15:
        /*0048*/ 	.byte	0x04, 0x17
        /*004a*/ 	.short	(.L_17 - .L_16)
.L_16:
        /*004c*/ 	.word	0x00000000
        /*0050*/ 	.short	0x0004
        /*0052*/ 	.short	0x0014
        /*0054*/ 	.byte	0x00, 0xf0, 0x11, 0x00


	//----- nvinfo : EIATTR_KPARAM_INFO
	.align		4
.L_17:
        /*0058*/ 	.byte	0x04, 0x17
        /*005a*/ 	.short	(.L_19 - .L_18)
.L_18:
        /*005c*/ 	.word	0x00000000
        /*0060*/ 	.short	0x0003
        /*0062*/ 	.short	0x0010
        /*0064*/ 	.byte	0x00, 0xf0, 0x11, 0x00


	//----- nvinfo : EIATTR_KPARAM_INFO
	.align		4
.L_19:
        /*0068*/ 	.byte	0x04, 0x17
        /*006a*/ 	.short	(.L_21 - .L_20)
.L_20:
        /*006c*/ 	.word	0x00000000
        /*0070*/ 	.short	0x0002
        /*0072*/ 	.short	0x0008
        /*0074*/ 	.byte	0x00, 0xf5, 0x21, 0x00


	//----- nvinfo : EIATTR_KPARAM_INFO
	.align		4
.L_21:
        /*0078*/ 	.byte	0x04, 0x17
        /*007a*/ 	.short	(.L_23 - .L_22)
.L_22:
        /*007c*/ 	.word	0x00000000
        /*0080*/ 	.short	0x0001
        /*0082*/ 	.short	0x0004
        /*0084*/ 	.byte	0x00, 0xf0, 0x11, 0x00


	//----- nvinfo : EIATTR_KPARAM_INFO
	.align		4
.L_23:
        /*0088*/ 	.byte	0x04, 0x17
        /*008a*/ 	.short	(.L_25 - .L_24)
.L_24:
        /*008c*/ 	.word	0x00000000
        /*0090*/ 	.short	0x0000
        /*0092*/ 	.short	0x0000
        /*0094*/ 	.byte	0x00, 0xf0, 0x11, 0x00


	//----- nvinfo : EIATTR_SPARSE_MMA_MASK
	.align		4
.L_25:
        /*0098*/ 	.byte	0x03, 0x50
        /*009a*/ 	.short	0x0000


	//----- nvinfo : EIATTR_MAXREG_COUNT
	.align		4
        /*009c*/ 	.byte	0x03, 0x1b
        /*009e*/ 	.short	0x00ff


	//----- nvinfo : EIATTR_MERCURY_ISA_VERSION
	.align		4
        /*00a0*/ 	.byte	0x03, 0x5f
        /*00a2*/ 	.short	0x0101


	//----- nvinfo : EIATTR_VRC_CTA_INIT_COUNT
	.align		4
        /*00a4*/ 	.byte	0x02, 0x4a
	.zero		1
	.zero		1


	//----- nvinfo : EIATTR_EXIT_INSTR_OFFSETS
	.align		4
        /*00a8*/ 	.byte	0x04, 0x1c
        /*00aa*/ 	.short	(.L_27 - .L_26)


	//   ....[0]....
.L_26:
        /*00ac*/ 	.word	0x00000300


	//----- nvinfo : EIATTR_CRS_STACK_SIZE
	.align		4
.L_27:
        /*00b0*/ 	.byte	0x04, 0x1e
        /*00b2*/ 	.short	(.L_29 - .L_28)
.L_28:
        /*00b4*/ 	.word	0x00000000


	//----- nvinfo : EIATTR_CBANK_PARAM_SIZE
	.align		4
.L_29:
        /*00b8*/ 	.byte	0x03, 0x19
        /*00ba*/ 	.short	0x0030


	//----- nvinfo : EIATTR_PARAM_CBANK
	.align		4
        /*00bc*/ 	.byte	0x04, 0x0a
        /*00be*/ 	.short	(.L_31 - .L_30)
	.align		4
.L_30:
        /*00c0*/ 	.word	index@(.nv.constant0._Z12mandelKernelffPiiiffim)
        /*00c4*/ 	.short	0x0380
        /*00c6*/ 	.short	0x0030


	//----- nvinfo : EIATTR_SW_WAR
	.align		4
.L_31:
        /*00c8*/ 	.byte	0x04, 0x36
        /*00ca*/ 	.short	(.L_33 - .L_32)
.L_32:
        /*00cc*/ 	.word	0x00000008
.L_33:


//--------------------- .nv.callgraph             --------------------------
	.section	.nv.callgraph,"",@"SHT_CUDA_CALLGRAPH"
	.align	4
	.sectionentsize	8
	.align		4
        /*0000*/ 	.word	0x00000000
	.align		4
        /*0004*/ 	.word	0xffffffff
	.align		4
        /*0008*/ 	.word	0x00000000
	.align		4
        /*000c*/ 	.word	0xfffffffe
	.align		4
        /*0010*/ 	.word	0x00000000
	.align		4
        /*0014*/ 	.word	0xfffffffd
	.align		4
        /*0018*/ 	.word	0x00000000
	.align		4
        /*001c*/ 	.word	0xfffffffc


//--------------------- .text._Z12mandelKernelffPiiiffim --------------------------
	.section	.text._Z12mandelKernelffPiiiffim,"ax",@progbits
	.align	128
        .global         _Z12mandelKernelffPiiiffim
        .type           _Z12mandelKernelffPiiiffim,@function
        .size           _Z12mandelKernelffPiiiffim,(.L_x_4 - _Z12mandelKernelffPiiiffim)
        .other          _Z12mandelKernelffPiiiffim,@"STO_CUDA_ENTRY STV_DEFAULT"
_Z12mandelKernelffPiiiffim:
.text._Z12mandelKernelffPiiiffim:
[----:B------:R-:W-:Y:S01]  /*0000*/  LDC R1, c[0x0][0x37c] ;  /* 0x0000df00ff017b82 */ /* 0x000fe20000000800 */
[----:B------:R-:W0:Y:S07]  /*0010*/  S2R R0, SR_TID.Y ;  /* 0x0000000000007919 */ /* 0x000e2e0000002200 */
[----:B------:R-:W1:Y:S01]  /*0020*/  LDC R2, c[0x0][0x360] ;  /* 0x0000d800ff027b82 */ /* 0x000e620000000800 */
[----:B------:R-:W2:Y:S01]  /*0030*/  LDCU UR8, c[0x0][0x3a0] ;  /* 0x00007400ff0877ac */ /* 0x000ea20008000800 */
[----:B------:R-:W1:Y:S01]  /*0040*/  S2R R3, SR_TID.X ;  /* 0x0000000000037919 */ /* 0x000e620000002100 */
[----:B------:R-:W3:Y:S05]  /*0050*/  LDCU.64 UR6, c[0x0][0x398] ;  /* 0x00007300ff0677ac */ /* 0x000eea0008000a00 */
[----:B------:R-:W0:Y:S08]  /*0060*/  S2UR UR5, SR_CTAID.Y ;  /* 0x00000000000579c3 */ /* 0x000e300000002600 */
[----:B------:R-:W0:Y:S01]  /*0070*/  LDC R5, c[0x0][0x364] ;  /* 0x0000d900ff057b82 */ /* 0x000e220000000800 */
[----:B--2---:R-:W-:-:S07]  /*0080*/  UISETP.GE.AND UP0, UPT, UR8, 0x1, UPT ;  /* 0x000000010800788c */ /* 0x004fce000bf06270 */
[----:B------:R-:W1:Y:S08]  /*0090*/  S2UR UR4, SR_CTAID.X ;  /* 0x00000000000479c3 */ /* 0x000e700000002500 */
[----:B------:R-:W3:Y:S01]  /*00a0*/  LDC.64 R8, c[0x0][0x380] ;  /* 0x0000e000ff087b82 */ /* 0x000ee20000000a00 */
[----:B0-----:R-:W-:-:S05]  /*00b0*/  IMAD R5, R5, UR5, R0 ;  /* 0x0000000505057c24 */ /* 0x001fca000f8e0200 */
[----:B------:R-:W-:Y:S01]  /*00c0*/  I2FP.F32.U32 R0, R5 ;  /* 0x0000000500007245 */ /* 0x000fe20000201000 */
[----:B-1----:R-:W-:Y:S01]  /*00d0*/  IMAD R2, R2, UR4, R3 ;  /* 0x0000000402027c24 */ /* 0x002fe2000f8e0203 */
[----:B------:R-:W0:Y:S04]  /*00e0*/  LDCU.64 UR4, c[0x0][0x358] ;  /* 0x00006b00ff0477ac */ /* 0x000e280008000a00 */
[----:B------:R-:W-:Y:S01]  /*00f0*/  I2FP.F32.S32 R7, R2 ;  /* 0x0000000200077245 */ /* 0x000fe20000201400 */
[----:B---3--:R-:W-:Y:S01]  /*0100*/  FFMA R0, R0, UR7, R9 ;  /* 0x0000000700007c23 */ /* 0x008fe20008000009 */
[----:B------:R-:W-:-:S03]  /*0110*/  HFMA2 R9, -RZ, RZ, 0, 0 ;  /* 0x00000000ff097431 */ /* 0x000fc600000001ff */
[----:B------:R-:W-:Y:S01]  /*0120*/  FFMA R7, R7, UR6, R8 ;  /* 0x0000000607077c23 */ /* 0x000fe20008000008 */
[----:B------:R-:W-:Y:S06]  /*0130*/  BRA.U !UP0, `(.L_x_0) ;  /* 0x0000000108507547 */ /* 0x000fec000b800000 */
[----:B------:R-:W-:Y:S01]  /*0140*/  BSSY.RECONVERGENT B0, `(.L_x_0) ;  /* 0x0000013000007945 */ /* 0x000fe20003800200 */
[----:B------:R-:W-:Y:S01]  /*0150*/  MOV R9, RZ ;  /* 0x000000ff00097202 */ /* 0x000fe20000000f00 */
[----:B------:R-:W1:Y:S01]  /*0160*/  LDCU UR10, c[0x0][0x3a0] ;  /* 0x00007400ff0a77ac */ /* 0x000e620008000800 */
[----:B------:R-:W-:Y:S02]  /*0170*/  MOV R11, R0 ;  /* 0x00000000000b7202 */ /* 0x000fe40000000f00 */
[----:B------:R-:W-:Y:S01]  /*0180*/  MOV R4, R7 ;  /* 0x0000000700047202 */ /* 0x000fe20000000f00 */
[----:B------:R-:W2:Y:S06]  /*0190*/  LDCU UR11, c[0x0][0x3a0] ;  /* 0x00007400ff0b77ac */ /* 0x000eac0008000800 */
.L_x_2:
[----:B------:R-:W-:Y:S01]  /*01a0*/  FMUL R6, R4, R4 ;  /* 0x0000000404067220 */ /* 0x000fe20000400000 */
[----:B------:R-:W-:-:S04]  /*01b0*/  FMUL R15, R11, R11 ;  /* 0x0000000b0b0f7220 */ /* 0x000fc80000400000 */
[----:B------:R-:W-:-:S05]  /*01c0*/  FADD R8, R6, R15 ;  /* 0x0000000f06087221 */ /* 0x000fca0000000000 */
[----:B------:R-:W-:-:S13]  /*01d0*/  FSETP.GT.AND P0, PT, R8, 4, PT ;  /* 0x408000000800780b */ /* 0x000fda0003f04000 */
[----:B------:R-:W-:Y:S05]  /*01e0*/  @P0 BRA `(.L_x_1) ;  /* 0x0000000000200947 */ /* 0x000fea0003800000 */
[----:B------:R-:W-:Y:S01]  /*01f0*/  IADD3 R9, PT, PT, R9, 0x1, RZ ;  /* 0x0000000109097810 */ /* 0x000fe20007ffe0ff */
[----:B------:R-:W-:Y:S01]  /*0200*/  FADD R13, R4, R4 ;  /* 0x00000004040d7221 */ /* 0x000fe20000000000 */
[----:B------:R-:W-:Y:S02]  /*0210*/  FADD R4, R6, -R15 ;  /* 0x8000000f06047221 */ /* 0x000fe40000000000 */
[----:B--2---:R-:W-:Y:S01]  /*0220*/  ISETP.NE.AND P0, PT, R9, UR11, PT ;  /* 0x0000000b09007c0c */ /* 0x004fe2000bf05270 */
[----:B------:R-:W-:Y:S01]  /*0230*/  FFMA R11, R13, R11, R0 ;  /* 0x0000000b0d0b7223 */ /* 0x000fe20000000000 */
[----:B------:R-:W-:-:S11]  /*0240*/  FADD R4, R7, R4 ;  /* 0x0000000407047221 */ /* 0x000fd60000000000 */
[----:B------:R-:W-:Y:S05]  /*0250*/  @P0 BRA `(.L_x_2) ;  /* 0xfffffffc00d00947 */ /* 0x000fea000383ffff */
[----:B-1----:R-:W-:-:S07]  /*0260*/  MOV R9, UR10 ;  /* 0x0000000a00097c02 */ /* 0x002fce0008000f00 */
.L_x_1:
[----:B012---:R-:W-:Y:S05]  /*0270*/  BSYNC.RECONVERGENT B0 ;  /* 0x0000000000007941 */ /* 0x007fea0003800200 */
.L_x_0:
[----:B------:R-:W1:Y:S01]  /*0280*/  LDCU.64 UR6, c[0x0][0x3a8] ;  /* 0x00007500ff0677ac */ /* 0x000e620008000a00 */
[--C-:B------:R-:W-:Y:S01]  /*0290*/  SHF.R.S32.HI R3, RZ, 0x1f, R2.reuse ;  /* 0x0000001fff037819 */ /* 0x100fe20000011402 */
[----:B------:R-:W2:Y:S02]  /*02a0*/  LDCU.64 UR8, c[0x0][0x388] ;  /* 0x00007100ff0877ac */ /* 0x000ea40008000a00 */
[----:B-1----:R-:W-:-:S04]  /*02b0*/  IMAD.WIDE.U32 R2, R5, UR6, R2 ;  /* 0x0000000605027c25 */ /* 0x002fc8000f8e0002 */
[----:B------:R-:W-:Y:S01]  /*02c0*/  IMAD R5, R5, UR7, R3 ;  /* 0x0000000705057c24 */ /* 0x000fe2000f8e0203 */
[----:B--2---:R-:W-:-:S04]  /*02d0*/  LEA R4, P0, R2, UR8, 0x2 ;  /* 0x0000000802047c11 */ /* 0x004fc8000f8010ff */
[----:B------:R-:W-:-:S05]  /*02e0*/  LEA.HI.X R5, R2, UR9, R5, 0x2, P0 ;  /* 0x0000000902057c11 */ /* 0x000fca00080f1405 */
[----:B0-----:R-:W-:Y:S01]  /*02f0*/  STG.E desc[UR4][R4.64], R9 ;  /* 0x0000000904007986 */ /* 0x001fe2000c101904 */
[----:B------:R-:W-:Y:S05]  /*0300*/  EXIT ;  /* 0x000000000000794d */ /* 0x000fea0003800000 */
.L_x_3:
[----:B------:R-:W-:-:S00]  /*0310*/  BRA `(.L_x_3) ;  /* 0xfffffffc00fc7947 */ /* 0x000fc0000383ffff */
[----:B------:R-:W-:-:S00]  /*0320*/  NOP ;  /* 0x0000000000007918 */ /* 0x000fc00000000000 */
        /* <DEDUP_REMOVED lines=13> */
.L_x_4:


//--------------------- .nv.shared.reserved.0     --------------------------
	.section	.nv.shared.reserved.0,"aw",@nobits
	.weak		__nv_reservedSMEM_offset_0_alias
	.size		__nv_reservedSMEM_offset_0_alias, 0, 64
	.other		__nv_reservedSMEM_offset_0_alias,@"STO_CUDA_RESERVED_SHARED STV_DEFAULT"
__nv_reservedSMEM_offset_0_alias:
	.zero		0
	.zero		64


//--------------------- .nv.constant0._Z12mandelKernelffPiiiffim --------------------------
	.section	.nv.constant0._Z12mandelKernelffPiiiffim,"a",@progbits
	.sectionflags	@""
	.align	4
.nv.constant0._Z12mandelKernelffPiiiffim:
	.zero		944


//--------------------- SYMBOLS --------------------------

	.type		.nv.reservedSmem.offset0,@object
	.size		.nv.reservedSmem.offset0,0x4
